	.headerflags	@"EF_CUDA_TEXMODE_UNIFIED EF_CUDA_64BIT_ADDRESS EF_CUDA_ACCELERATORS EF_CUDA_SM90 EF_CUDA_VIRTUAL_SM(EF_CUDA_SM90)"
	.elftype	@"ET_EXEC"


//--------------------- .nv.info                  --------------------------
	.section	.nv.info,"",@"SHT_CUDA_INFO"
	.align	4


	//----- nvinfo : EIATTR_REGCOUNT
	.align		4
        /*0000*/ 	.byte	0x04, 0x2f
        /*0002*/ 	.short	(.L_1 - .L_0)
	.align		4
.L_0:
        /*0004*/ 	.word	index@(triton_poi_fused_max_0)
        /*0008*/ 	.word	0x00000016


	//----- nvinfo : EIATTR_MIN_STACK_SIZE
	.align		4
.L_1:
        /*000c*/ 	.byte	0x04, 0x12
        /*000e*/ 	.short	(.L_3 - .L_2)
	.align		4
.L_2:
        /*0010*/ 	.word	index@(triton_poi_fused_max_0)
        /*0014*/ 	.word	0x00000000


	//----- nvinfo : EIATTR_FRAME_SIZE
	.align		4
.L_3:
        /*0018*/ 	.byte	0x04, 0x11
        /*001a*/ 	.short	(.L_5 - .L_4)
	.align		4
.L_4:
        /*001c*/ 	.word	index@(triton_poi_fused_max_0)
        /*0020*/ 	.word	0x00000000


	//----- nvinfo : EIATTR_MIN_STACK_SIZE
	.align		4
.L_5:
        /*0024*/ 	.byte	0x04, 0x12
        /*0026*/ 	.short	(.L_7 - .L_6)
	.align		4
.L_6:
        /*0028*/ 	.word	index@(triton_poi_fused_max_0)
        /*002c*/ 	.word	0x00000000
.L_7:


//--------------------- .nv.info.triton_poi_fused_max_0 --------------------------
	.section	.nv.info.triton_poi_fused_max_0,"",@"SHT_CUDA_INFO"
	.sectionflags	@""
	.align	4


	//----- nvinfo : EIATTR_CUDA_API_VERSION
	.align		4
        /*0000*/ 	.byte	0x04, 0x37
        /*0002*/ 	.short	(.L_9 - .L_8)
.L_8:
        /*0004*/ 	.word	0x0000007c


	//----- nvinfo : EIATTR_KPARAM_INFO
	.align		4
.L_9:
        /*0008*/ 	.byte	0x04, 0x17
        /*000a*/ 	.short	(.L_11 - .L_10)
.L_10:
        /*000c*/ 	.word	0x00000000
        /*0010*/ 	.short	0x0002
        /*0012*/ 	.short	0x0010
        /*0014*/ 	.byte	0x00, 0xf0, 0x11, 0x00


	//----- nvinfo : EIATTR_KPARAM_INFO
	.align		4
.L_11:
        /*0018*/ 	.byte	0x04, 0x17
        /*001a*/ 	.short	(.L_13 - .L_12)
.L_12:
        /*001c*/ 	.word	0x00000000
        /*0020*/ 	.short	0x0001
        /*0022*/ 	.short	0x0008
        /*0024*/ 	.byte	0x00, 0xf4, 0x21, 0x00


	//----- nvinfo : EIATTR_KPARAM_INFO
	.align		4
.L_13:
        /*0028*/ 	.byte	0x04, 0x17
        /*002a*/ 	.short	(.L_15 - .L_14)
.L_14:
        /*002c*/ 	.word	0x00000000
        /*0030*/ 	.short	0x0000
        /*0032*/ 	.short	0x0000
        /*0034*/ 	.byte	0x00, 0xf4, 0x21, 0x00


	//----- nvinfo : EIATTR_SPARSE_MMA_MASK
	.align		4
.L_15:
        /*0038*/ 	.byte	0x03, 0x50
        /*003a*/ 	.short	0x0000


	//----- nvinfo : EIATTR_MAXREG_COUNT
	.align		4
        /*003c*/ 	.byte	0x03, 0x1b
        /*003e*/ 	.short	0x00ff


	//----- nvinfo : EIATTR_EXIT_INSTR_OFFSETS
	.align		4
        /*0040*/ 	.byte	0x04, 0x1c
        /*0042*/ 	.short	(.L_17 - .L_16)


	//   ....[0]....
.L_16:
        /*0044*/ 	.word	0x00000320


	//   ....[1]....
        /*0048*/ 	.word	0x00000340


	//----- nvinfo : EIATTR_REQNTID
	.align		4
.L_17:
        /*004c*/ 	.byte	0x04, 0x10
        /*004e*/ 	.short	(.L_19 - .L_18)
.L_18:
        /*0050*/ 	.word	0x00000020
        /*0054*/ 	.word	0x00000001
        /*0058*/ 	.word	0x00000001


	//----- nvinfo : EIATTR_CBANK_PARAM_SIZE
	.align		4
.L_19:
        /*005c*/ 	.byte	0x03, 0x19
        /*005e*/ 	.short	0x0014


	//----- nvinfo : EIATTR_PARAM_CBANK
	.align		4
        /*0060*/ 	.byte	0x04, 0x0a
        /*0062*/ 	.short	(.L_21 - .L_20)
	.align		4
.L_20:
        /*0064*/ 	.word	index@(.nv.constant0.triton_poi_fused_max_0)
        /*0068*/ 	.short	0x0210
        /*006a*/ 	.short	0x0014


	//----- nvinfo : EIATTR_SW_WAR
	.align		4
.L_21:
        /*006c*/ 	.byte	0x04, 0x36
        /*006e*/ 	.short	(.L_23 - .L_22)
.L_22:
        /*0070*/ 	.word	0x00000008
.L_23:


//--------------------- .nv.callgraph             --------------------------
	.section	.nv.callgraph,"",@"SHT_CUDA_CALLGRAPH"
	.align	4
	.sectionentsize	8
	.align		4
        /*0000*/ 	.word	0x00000000
	.align		4
        /*0004*/ 	.word	0xffffffff
	.align		4
        /*0008*/ 	.word	0x00000000
	.align		4
        /*000c*/ 	.word	0xfffffffe
	.align		4
        /*0010*/ 	.word	0x00000000
	.align		4
        /*0014*/ 	.word	0xfffffffd
	.align		4
        /*0018*/ 	.word	0x00000000
	.align		4
        /*001c*/ 	.word	0xfffffffc


//--------------------- .text.triton_poi_fused_max_0 --------------------------
	.section	.text.triton_poi_fused_max_0,"ax",@progbits
	.align	128
        .global         triton_poi_fused_max_0
        .type           triton_poi_fused_max_0,@function
        .size           triton_poi_fused_max_0,(.L_x_1 - triton_poi_fused_max_0)
        .other          triton_poi_fused_max_0,@"STO_CUDA_ENTRY STV_DEFAULT"
triton_poi_fused_max_0:
.text.triton_poi_fused_max_0:
[----:B------:R-:W0:Y:S02]  /*0000*/  LDC R1, c[0x0][0x28] ;  /* 0x00000a00ff017b82 */ /* 0x000e240000000800 */
[----:B------:R-:W1:Y:S01]  /*0010*/  S2R R0, SR_TID.X ;  /* 0x0000000000007919 */ /* 0x000e620000002100 */
[----:B------:R-:W2:Y:S01]  /*0020*/  LDC.64 R8, c[0x0][0x210] ;  /* 0x00008400ff087b82 */ /* 0x000ea20000000a00 */
[----:B------:R-:W-:Y:S01]  /*0030*/  CS2R R18, SRZ ;  /* 0x0000000000127805 */ /* 0x000fe2000001ff00 */
[----:B------:R-:W-:Y:S01]  /*0040*/  ULDC.64 UR4, c[0x0][0x208] ;  /* 0x0000820000047ab9 */ /* 0x000fe20000000a00 */
[----:B------:R-:W3:Y:S01]  /*0050*/  S2R R11, SR_CTAID.X ;  /* 0x00000000000b7919 */ /* 0x000ee20000002500 */
[----:B-1----:R-:W-:-:S05]  /*0060*/  IMAD.SHL.U32 R0, R0, 0x2, RZ ;  /* 0x0000000200007824 */ /* 0x002fca00078e00ff */
[----:B------:R-:W-:-:S05]  /*0070*/  LOP3.LUT R0, R0, 0x3e, RZ, 0xc0, !PT ;  /* 0x0000003e00007812 */ /* 0x000fca00078ec0ff */
[----:B---3--:R-:W-:-:S05]  /*0080*/  IMAD R11, R11, 0x40, R0 ;  /* 0x000000400b0b7824 */ /* 0x008fca00078e0200 */
[----:B------:R-:W-:Y:S02]  /*0090*/  SHF.R.S32.HI R0, RZ, 0x1f, R11 ;  /* 0x0000001fff007819 */ /* 0x000fe4000001140b */
[----:B------:R-:W-:Y:S02]  /*00a0*/  ISETP.GE.AND P0, PT, R11, 0x40, PT ;  /* 0x000000400b00780c */ /* 0x000fe40003f06270 */
[----:B------:R-:W-:-:S05]  /*00b0*/  LEA.HI R0, R0, R11, RZ, 0x2 ;  /* 0x0000000b00007211 */ /* 0x000fca00078f10ff */
[C---:B------:R-:W-:Y:S01]  /*00c0*/  IMAD.SHL.U32 R2, R0.reuse, 0x4, RZ ;  /* 0x0000000400027824 */ /* 0x040fe200078e00ff */
[----:B------:R-:W-:-:S04]  /*00d0*/  LOP3.LUT R0, R0, 0xfffffffc, RZ, 0xc0, !PT ;  /* 0xfffffffc00007812 */ /* 0x000fc800078ec0ff */
[----:B------:R-:W-:-:S04]  /*00e0*/  LOP3.LUT R2, R2, 0xfffffff0, RZ, 0xc0, !PT ;  /* 0xfffffff002027812 */ /* 0x000fc800078ec0ff */
[----:B------:R-:W-:-:S05]  /*00f0*/  IADD3 R13, R2, R11, -R0 ;  /* 0x0000000b020d7210 */ /* 0x000fca0007ffe800 */
[----:B--2---:R-:W-:Y:S01]  /*0100*/  IMAD.WIDE R2, R13, 0x4, R8 ;  /* 0x000000040d027825 */ /* 0x004fe200078e0208 */
[----:B------:R-:W-:-:S03]  /*0110*/  CS2R R14, SRZ ;  /* 0x00000000000e7805 */ /* 0x000fc6000001ff00 */
[C---:B------:R-:W-:Y:S01]  /*0120*/  VIADD R5, R13.reuse, 0x4 ;  /* 0x000000040d057836 */ /* 0x040fe20000000000 */
[----:B------:R-:W2:Y:S01]  /*0130*/  @!P0 LDG.E.64 R18, desc[UR4][R2.64] ;  /* 0x0000000402128981 */ /* 0x000ea2000c1e1b00 */
[----:B------:R-:W-:Y:S02]  /*0140*/  VIADD R7, R13, 0x8 ;  /* 0x000000080d077836 */ /* 0x000fe40000000000 */
[----:B------:R-:W-:Y:S01]  /*0150*/  IMAD.WIDE R4, R5, 0x4, R8 ;  /* 0x0000000405047825 */ /* 0x000fe200078e0208 */
[----:B------:R-:W-:-:S04]  /*0160*/  CS2R R16, SRZ ;  /* 0x0000000000107805 */ /* 0x000fc8000001ff00 */
[----:B------:R1:W3:Y:S01]  /*0170*/  @!P0 LDG.E.64 R14, desc[UR4][R4.64] ;  /* 0x00000004040e8981 */ /* 0x0002e2000c1e1b00 */
[----:B------:R-:W-:-:S05]  /*0180*/  IMAD.WIDE R6, R7, 0x4, R8 ;  /* 0x0000000407067825 */ /* 0x000fca00078e0208 */
[----:B------:R-:W4:Y:S01]  /*0190*/  @!P0 LDG.E.64 R16, desc[UR4][R6.64] ;  /* 0x0000000406108981 */ /* 0x000f22000c1e1b00 */
[----:B------:R-:W-:Y:S01]  /*01a0*/  VIADD R13, R13, 0xc ;  /* 0x0000000c0d0d7836 */ /* 0x000fe20000000000 */
[----:B-1----:R-:W1:Y:S03]  /*01b0*/  LDC.64 R4, c[0x0][0x218] ;  /* 0x00008600ff047b82 */ /* 0x002e660000000a00 */
[----:B------:R-:W-:Y:S01]  /*01c0*/  IMAD.WIDE R2, R13, 0x4, R8 ;  /* 0x000000040d027825 */ /* 0x000fe200078e0208 */
[----:B------:R-:W-:-:S06]  /*01d0*/  CS2R R8, SRZ ;  /* 0x0000000000087805 */ /* 0x000fcc000001ff00 */
[----:B------:R1:W5:Y:S02]  /*01e0*/  @!P0 LDG.E.64 R8, desc[UR4][R2.64] ;  /* 0x0000000402088981 */ /* 0x000364000c1e1b00 */
[----:B-1----:R-:W-:Y:S01]  /*01f0*/  IMAD.WIDE R2, R11, 0x4, R4 ;  /* 0x000000040b027825 */ /* 0x002fe200078e0204 */
[C---:B--2---:R-:W-:Y:S02]  /*0200*/  FSETP.NAN.AND P3, PT, R18.reuse, R18, PT ;  /* 0x000000121200720b */ /* 0x044fe40003f68000 */
[C---:B------:R-:W-:Y:S02]  /*0210*/  FSETP.NAN.AND P4, PT, R19.reuse, R19, PT ;  /* 0x000000131300720b */ /* 0x040fe40003f88000 */
[----:B---3--:R-:W-:Y:S02]  /*0220*/  FSETP.GT.AND P1, PT, R18, R14, PT ;  /* 0x0000000e1200720b */ /* 0x008fe40003f24000 */
[----:B------:R-:W-:-:S07]  /*0230*/  FSETP.GT.AND P2, PT, R19, R15, PT ;  /* 0x0000000f1300720b */ /* 0x000fce0003f44000 */
[----:B------:R-:W-:Y:S02]  /*0240*/  @!P3 FSEL R18, R18, R14, P1 ;  /* 0x0000000e1212b208 */ /* 0x000fe40000800000 */
[----:B------:R-:W-:Y:S02]  /*0250*/  @!P4 FSEL R19, R19, R15, P2 ;  /* 0x0000000f1313c208 */ /* 0x000fe40001000000 */
[C---:B----4-:R-:W-:Y:S02]  /*0260*/  FSETP.GT.AND P1, PT, R18.reuse, R16, PT ;  /* 0x000000101200720b */ /* 0x050fe40003f24000 */
[C---:B------:R-:W-:Y:S02]  /*0270*/  FSETP.GT.AND P2, PT, R19.reuse, R17, PT ;  /* 0x000000111300720b */ /* 0x040fe40003f44000 */
[----:B------:R-:W-:Y:S02]  /*0280*/  FSETP.NAN.AND P3, PT, R18, R18, PT ;  /* 0x000000121200720b */ /* 0x000fe40003f68000 */
[----:B------:R-:W-:-:S07]  /*0290*/  FSETP.NAN.AND P4, PT, R19, R19, PT ;  /* 0x000000131300720b */ /* 0x000fce0003f88000 */
[----:B------:R-:W-:Y:S02]  /*02a0*/  @!P1 FSEL R18, R18, R16, P3 ;  /* 0x0000001012129208 */ /* 0x000fe40001800000 */
[----:B------:R-:W-:Y:S02]  /*02b0*/  @!P2 FSEL R19, R19, R17, P4 ;  /* 0x000000111313a208 */ /* 0x000fe40002000000 */
[C---:B-----5:R-:W-:Y:S02]  /*02c0*/  FSETP.GT.AND P1, PT, R18.reuse, R8, PT ;  /* 0x000000081200720b */ /* 0x060fe40003f24000 */
[C---:B------:R-:W-:Y:S02]  /*02d0*/  FSETP.GT.AND P2, PT, R19.reuse, R9, PT ;  /* 0x000000091300720b */ /* 0x040fe40003f44000 */
[----:B------:R-:W-:Y:S02]  /*02e0*/  FSETP.NAN.AND P3, PT, R18, R18, PT ;  /* 0x000000121200720b */ /* 0x000fe40003f68000 */
[----:B------:R-:W-:-:S07]  /*02f0*/  FSETP.NAN.AND P4, PT, R19, R19, PT ;  /* 0x000000131300720b */ /* 0x000fce0003f88000 */
[----:B------:R-:W-:Y:S02]  /*0300*/  @!P1 SEL R18, R18, R8, P3 ;  /* 0x0000000812129207 */ /* 0x000fe40001800000 */
[----:B------:R-:W-:Y:S01]  /*0310*/  @!P2 SEL R19, R19, R9, P4 ;  /* 0x000000091313a207 */ /* 0x000fe20002000000 */
[----:B------:R-:W-:Y:S06]  /*0320*/  @P0 EXIT ;  /* 0x000000000000094d */ /* 0x000fec0003800000 */
[----:B------:R-:W-:Y:S01]  /*0330*/  STG.E.64 desc[UR4][R2.64], R18 ;  /* 0x0000001202007986 */ /* 0x000fe2000c101b04 */
[----:B------:R-:W-:Y:S05]  /*0340*/  EXIT ;  /* 0x000000000000794d */ /* 0x000fea0003800000 */
.L_x_0:
[----:B------:R-:W-:-:S00]  /*0350*/  BRA `(.L_x_0) ;  /* 0xfffffffc00fc7947 */ /* 0x000fc0000383ffff */
[----:B------:R-:W-:-:S00]  /*0360*/  NOP ;  /* 0x0000000000007918 */ /* 0x000fc00000000000 */
        /* <DEDUP_REMOVED lines=9> */
.L_x_1:


//--------------------- .nv.constant0.triton_poi_fused_max_0 --------------------------
	.section	.nv.constant0.triton_poi_fused_max_0,"a",@progbits
	.sectionflags	@""
	.align	4
.nv.constant0.triton_poi_fused_max_0:
	.zero		548
